	.headerflags	@"EF_CUDA_TEXMODE_UNIFIED EF_CUDA_64BIT_ADDRESS EF_CUDA_ACCELERATORS EF_CUDA_SM90 EF_CUDA_VIRTUAL_SM(EF_CUDA_SM90)"
	.elftype	@"ET_EXEC"


//--------------------- .nv.info                  --------------------------
	.section	.nv.info,"",@"SHT_CUDA_INFO"
	.align	4


	//----- nvinfo : EIATTR_REGCOUNT
	.align		4
        /*0000*/ 	.byte	0x04, 0x2f
        /*0002*/ 	.short	(.L_3 - .L_2)
	.align		4
.L_2:
        /*0004*/ 	.word	index@(triton_poi_fused__native_batch_norm_legit_no_training_convolution_relu_8)
        /*0008*/ 	.word	0x00000016


	//----- nvinfo : EIATTR_MIN_STACK_SIZE
	.align		4
.L_3:
        /*000c*/ 	.byte	0x04, 0x12
        /*000e*/ 	.short	(.L_5 - .L_4)
	.align		4
.L_4:
        /*0010*/ 	.word	index@(triton_poi_fused__native_batch_norm_legit_no_training_convolution_relu_8)
        /*0014*/ 	.word	0x00000000


	//----- nvinfo : EIATTR_FRAME_SIZE
	.align		4
.L_5:
        /*0018*/ 	.byte	0x04, 0x11
        /*001a*/ 	.short	(.L_7 - .L_6)
	.align		4
.L_6:
        /*001c*/ 	.word	index@(triton_poi_fused__native_batch_norm_legit_no_training_convolution_relu_8)
        /*0020*/ 	.word	0x00000000


	//----- nvinfo : EIATTR_MIN_STACK_SIZE
	.align		4
.L_7:
        /*0024*/ 	.byte	0x04, 0x12
        /*0026*/ 	.short	(.L_9 - .L_8)
	.align		4
.L_8:
        /*0028*/ 	.word	index@(triton_poi_fused__native_batch_norm_legit_no_training_convolution_relu_8)
        /*002c*/ 	.word	0x00000000
.L_9:


//--------------------- .nv.info.triton_poi_fused__native_batch_norm_legit_no_training_convolution_relu_8 --------------------------
	.section	.nv.info.triton_poi_fused__native_batch_norm_legit_no_training_convolution_relu_8,"",@"SHT_CUDA_INFO"
	.sectionflags	@""
	.align	4


	//----- nvinfo : EIATTR_CUDA_API_VERSION
	.align		4
        /*0000*/ 	.byte	0x04, 0x37
        /*0002*/ 	.short	(.L_11 - .L_10)
.L_10:
        /*0004*/ 	.word	0x0000007c


	//----- nvinfo : EIATTR_KPARAM_INFO
	.align		4
.L_11:
        /*0008*/ 	.byte	0x04, 0x17
        /*000a*/ 	.short	(.L_13 - .L_12)
.L_12:
        /*000c*/ 	.word	0x00000000
        /*0010*/ 	.short	0x0007
        /*0012*/ 	.short	0x0038
        /*0014*/ 	.byte	0x00, 0xf0, 0x11, 0x00


	//----- nvinfo : EIATTR_KPARAM_INFO
	.align		4
.L_13:
        /*0018*/ 	.byte	0x04, 0x17
        /*001a*/ 	.short	(.L_15 - .L_14)
.L_14:
        /*001c*/ 	.word	0x00000000
        /*0020*/ 	.short	0x0006
        /*0022*/ 	.short	0x0030
        /*0024*/ 	.byte	0x00, 0xf4, 0x21, 0x00


	//----- nvinfo : EIATTR_KPARAM_INFO
	.align		4
.L_15:
        /*0028*/ 	.byte	0x04, 0x17
        /*002a*/ 	.short	(.L_17 - .L_16)
.L_16:
        /*002c*/ 	.word	0x00000000
        /*0030*/ 	.short	0x0005
        /*0032*/ 	.short	0x0028
        /*0034*/ 	.byte	0x00, 0xf4, 0x21, 0x00


	//----- nvinfo : EIATTR_KPARAM_INFO
	.align		4
.L_17:
        /*0038*/ 	.byte	0x04, 0x17
        /*003a*/ 	.short	(.L_19 - .L_18)
.L_18:
        /*003c*/ 	.word	0x00000000
        /*0040*/ 	.short	0x0004
        /*0042*/ 	.short	0x0020
        /*0044*/ 	.byte	0x00, 0xf4, 0x21, 0x00


	//----- nvinfo : EIATTR_KPARAM_INFO
	.align		4
.L_19:
        /*0048*/ 	.byte	0x04, 0x17
        /*004a*/ 	.short	(.L_21 - .L_20)
.L_20:
        /*004c*/ 	.word	0x00000000
        /*0050*/ 	.short	0x0003
        /*0052*/ 	.short	0x0018
        /*0054*/ 	.byte	0x00, 0xf4, 0x21, 0x00


	//----- nvinfo : EIATTR_KPARAM_INFO
	.align		4
.L_21:
        /*0058*/ 	.byte	0x04, 0x17
        /*005a*/ 	.short	(.L_23 - .L_22)
.L_22:
        /*005c*/ 	.word	0x00000000
        /*0060*/ 	.short	0x0002
        /*0062*/ 	.short	0x0010
        /*0064*/ 	.byte	0x00, 0xf4, 0x21, 0x00


	//----- nvinfo : EIATTR_KPARAM_INFO
	.align		4
.L_23:
        /*0068*/ 	.byte	0x04, 0x17
        /*006a*/ 	.short	(.L_25 - .L_24)
.L_24:
        /*006c*/ 	.word	0x00000000
        /*0070*/ 	.short	0x0001
        /*0072*/ 	.short	0x0008
        /*0074*/ 	.byte	0x00, 0xf4, 0x21, 0x00


	//----- nvinfo : EIATTR_KPARAM_INFO
	.align		4
.L_25:
        /*0078*/ 	.byte	0x04, 0x17
        /*007a*/ 	.short	(.L_27 - .L_26)
.L_26:
        /*007c*/ 	.word	0x00000000
        /*0080*/ 	.short	0x0000
        /*0082*/ 	.short	0x0000
        /*0084*/ 	.byte	0x00, 0xf4, 0x21, 0x00


	//----- nvinfo : EIATTR_SPARSE_MMA_MASK
	.align		4
.L_27:
        /*0088*/ 	.byte	0x03, 0x50
        /*008a*/ 	.short	0x0000


	//----- nvinfo : EIATTR_MAXREG_COUNT
	.align		4
        /*008c*/ 	.byte	0x03, 0x1b
        /*008e*/ 	.short	0x00ff


	//----- nvinfo : EIATTR_EXIT_INSTR_OFFSETS
	.align		4
        /*0090*/ 	.byte	0x04, 0x1c
        /*0092*/ 	.short	(.L_29 - .L_28)


	//   ....[0]....
.L_28:
        /*0094*/ 	.word	0x000003c0


	//----- nvinfo : EIATTR_REQNTID
	.align		4
.L_29:
        /*0098*/ 	.byte	0x04, 0x10
        /*009a*/ 	.short	(.L_31 - .L_30)
.L_30:
        /*009c*/ 	.word	0x00000100
        /*00a0*/ 	.word	0x00000001
        /*00a4*/ 	.word	0x00000001


	//----- nvinfo : EIATTR_CBANK_PARAM_SIZE
	.align		4
.L_31:
        /*00a8*/ 	.byte	0x03, 0x19
        /*00aa*/ 	.short	0x003c


	//----- nvinfo : EIATTR_PARAM_CBANK
	.align		4
        /*00ac*/ 	.byte	0x04, 0x0a
        /*00ae*/ 	.short	(.L_33 - .L_32)
	.align		4
.L_32:
        /*00b0*/ 	.word	index@(.nv.constant0.triton_poi_fused__native_batch_norm_legit_no_training_convolution_relu_8)
        /*00b4*/ 	.short	0x0210
        /*00b6*/ 	.short	0x003c


	//----- nvinfo : EIATTR_SW_WAR
	.align		4
.L_33:
        /*00b8*/ 	.byte	0x04, 0x36
        /*00ba*/ 	.short	(.L_35 - .L_34)
.L_34:
        /*00bc*/ 	.word	0x00000008
.L_35:


//--------------------- .nv.callgraph             --------------------------
	.section	.nv.callgraph,"",@"SHT_CUDA_CALLGRAPH"
	.align	4
	.sectionentsize	8
	.align		4
        /*0000*/ 	.word	0x00000000
	.align		4
        /*0004*/ 	.word	0xffffffff
	.align		4
        /*0008*/ 	.word	0x00000000
	.align		4
        /*000c*/ 	.word	0xfffffffe
	.align		4
        /*0010*/ 	.word	0x00000000
	.align		4
        /*0014*/ 	.word	0xfffffffd
	.align		4
        /*0018*/ 	.word	0x00000000
	.align		4
        /*001c*/ 	.word	0xfffffffc


//--------------------- .nv.constant4             --------------------------
	.section	.nv.constant4,"a",@progbits
	.align	8
	.align		8
.nv.constant4:
        /*0000*/ 	.dword	_$_str
	.align		8
        /*0008*/ 	.dword	_$_str_$_2


//--------------------- .text.triton_poi_fused__native_batch_norm_legit_no_training_convolution_relu_8 --------------------------
	.section	.text.triton_poi_fused__native_batch_norm_legit_no_training_convolution_relu_8,"ax",@progbits
	.align	128
        .global         triton_poi_fused__native_batch_norm_legit_no_training_convolution_relu_8
        .type           triton_poi_fused__native_batch_norm_legit_no_training_convolution_relu_8,@function
        .size           triton_poi_fused__native_batch_norm_legit_no_training_convolution_relu_8,(.L_x_1 - triton_poi_fused__native_batch_norm_legit_no_training_convolution_relu_8)
        .other          triton_poi_fused__native_batch_norm_legit_no_training_convolution_relu_8,@"STO_CUDA_ENTRY STV_DEFAULT"
triton_poi_fused__native_batch_norm_legit_no_training_convolution_relu_8:
.text.triton_poi_fused__native_batch_norm_legit_no_training_convolution_relu_8:
[----:B------:R-:W-:Y:S01]  /*0000*/  LDC R1, c[0x0][0x28] ;  /* 0x00000a00ff017b82 */ /* 0x000fe20000000800 */
[----:B------:R-:W1:Y:S07]  /*0010*/  S2R R0, SR_TID.X ;  /* 0x0000000000007919 */ /* 0x000e6e0000002100 */
[----:B------:R-:W2:Y:S01]  /*0020*/  LDC.64 R14, c[0x0][0x228] ;  /* 0x00008a00ff0e7b82 */ /* 0x000ea20000000a00 */
[----:B------:R-:W-:Y:S01]  /*0030*/  ULDC.64 UR4, c[0x0][0x208] ;  /* 0x0000820000047ab9 */ /* 0x000fe20000000a00 */
[----:B------:R-:W3:Y:S06]  /*0040*/  S2R R5, SR_CTAID.X ;  /* 0x0000000000057919 */ /* 0x000eec0000002500 */
[----:B------:R-:W4:Y:S08]  /*0050*/  LDC.64 R10, c[0x0][0x218] ;  /* 0x00008600ff0a7b82 */ /* 0x000f300000000a00 */
[----:B------:R-:W5:Y:S08]  /*0060*/  LDC.64 R12, c[0x0][0x220] ;  /* 0x00008800ff0c7b82 */ /* 0x000f700000000a00 */
[----:B------:R-:W4:Y:S01]  /*0070*/  LDC.64 R16, c[0x0][0x230] ;  /* 0x00008c00ff107b82 */ /* 0x000f220000000a00 */
[----:B-1----:R-:W-:-:S02]  /*0080*/  SHF.L.U32 R0, R0, 0x1, RZ ;  /* 0x0000000100007819 */ /* 0x002fc400000006ff */
[----:B---3--:R-:W-:Y:S02]  /*0090*/  SHF.R.S32.HI R3, RZ, 0x16, R5 ;  /* 0x00000016ff037819 */ /* 0x008fe40000011405 */
[----:B------:R-:W-:Y:S02]  /*00a0*/  LOP3.LUT R0, R0, 0x1fe, RZ, 0xc0, !PT ;  /* 0x000001fe00007812 */ /* 0x000fe400078ec0ff */
[----:B------:R-:W-:Y:S02]  /*00b0*/  SGXT R3, R3, 0x1 ;  /* 0x000000010303781a */ /* 0x000fe40000000200 */
[----:B------:R-:W-:Y:S02]  /*00c0*/  LEA R0, R5, R0, 0x9 ;  /* 0x0000000005007211 */ /* 0x000fe400078e48ff */
[----:B------:R-:W1:Y:S02]  /*00d0*/  LDC.64 R4, c[0x0][0x238] ;  /* 0x00008e00ff047b82 */ /* 0x000e640000000a00 */
[----:B------:R-:W-:-:S04]  /*00e0*/  LEA.HI R3, R3, R0, RZ, 0x8 ;  /* 0x0000000003037211 */ /* 0x000fc800078f40ff */
[--C-:B------:R-:W-:Y:S02]  /*00f0*/  SHF.R.S32.HI R2, RZ, 0x8, R3.reuse ;  /* 0x00000008ff027819 */ /* 0x100fe40000011403 */
[----:B------:R-:W-:-:S04]  /*0100*/  SHF.R.S32.HI R3, RZ, 0x1f, R3 ;  /* 0x0000001fff037819 */ /* 0x000fc80000011403 */
[----:B------:R-:W-:-:S04]  /*0110*/  LEA.HI R3, R3, R2, RZ, 0xa ;  /* 0x0000000203037211 */ /* 0x000fc800078f50ff */
[----:B------:R-:W-:-:S04]  /*0120*/  LOP3.LUT R3, R3, 0xfffffc00, RZ, 0xc0, !PT ;  /* 0xfffffc0003037812 */ /* 0x000fc800078ec0ff */
[----:B------:R-:W-:Y:S02]  /*0130*/  IADD3 R19, R2, -R3, RZ ;  /* 0x8000000302137210 */ /* 0x000fe40007ffe0ff */
[----:B------:R-:W3:Y:S03]  /*0140*/  LDC.64 R2, c[0x0][0x210] ;  /* 0x00008400ff027b82 */ /* 0x000ee60000000a00 */
[----:B--2---:R-:W-:-:S05]  /*0150*/  IMAD.WIDE R14, R19, 0x4, R14 ;  /* 0x00000004130e7825 */ /* 0x004fca00078e020e */
[----:B------:R2:W2:Y:S01]  /*0160*/  LDG.E.EL R18, desc[UR4][R14.64] ;  /* 0x000000040e127981 */ /* 0x0004a2000c2e1900 */
[----:B----4-:R-:W-:-:S04]  /*0170*/  IMAD.WIDE R10, R19, 0x4, R10 ;  /* 0x00000004130a7825 */ /* 0x010fc800078e020a */
[----:B-----5:R-:W-:Y:S01]  /*0180*/  IMAD.WIDE R12, R19, 0x4, R12 ;  /* 0x00000004130c7825 */ /* 0x020fe200078e020c */
[----:B------:R4:W5:Y:S04]  /*0190*/  LDG.E.EL R8, desc[UR4][R10.64] ;  /* 0x000000040a087981 */ /* 0x000968000c2e1900 */
[----:B------:R-:W5:Y:S01]  /*01a0*/  LDG.E.EL R9, desc[UR4][R12.64] ;  /* 0x000000040c097981 */ /* 0x000f62000c2e1900 */
[----:B---3--:R-:W-:-:S05]  /*01b0*/  IMAD.WIDE R2, R0, 0x4, R2 ;  /* 0x0000000400027825 */ /* 0x008fca00078e0202 */
[----:B------:R-:W5:Y:S01]  /*01c0*/  LDG.E.64 R6, desc[UR4][R2.64] ;  /* 0x0000000402067981 */ /* 0x000f62000c1e1b00 */
[----:B0-2---:R-:W-:-:S04]  /*01d0*/  IMAD.WIDE R14, R19, 0x4, R16 ;  /* 0x00000004130e7825 */ /* 0x005fc800078e0210 */
[----:B-1----:R-:W-:Y:S02]  /*01e0*/  IMAD.WIDE R16, R19, 0x4, R4 ;  /* 0x0000000413107825 */ /* 0x002fe400078e0204 */
[----:B------:R-:W2:Y:S01]  /*01f0*/  LDG.E.EL R14, desc[UR4][R14.64] ;  /* 0x000000040e0e7981 */ /* 0x000ea2000c2e1900 */
[----:B----4-:R-:W-:Y:S01]  /*0200*/  HFMA2.MMA R10, -RZ, RZ, 1.625, 0 ;  /* 0x3e800000ff0a7435 */ /* 0x010fe200000001ff */
[----:B------:R-:W0:Y:S02]  /*0210*/  LDC.64 R4, c[0x0][0x240] ;  /* 0x00009000ff047b82 */ /* 0x000e240000000a00 */
[----:B------:R-:W2:Y:S01]  /*0220*/  LDG.E.EL R17, desc[UR4][R16.64] ;  /* 0x0000000410117981 */ /* 0x000ea2000c2e1900 */
[----:B0-----:R-:W-:-:S04]  /*0230*/  IMAD.WIDE R4, R0, 0x4, R4 ;  /* 0x0000000400047825 */ /* 0x001fc800078e0204 */
[----:B------:R-:W-:-:S04]  /*0240*/  FADD R18, R18, 9.9999997473787516356e-06 ;  /* 0x3727c5ac12127421 */ /* 0x000fc80000000000 */
[----:B------:R-:W0:Y:S02]  /*0250*/  MUFU.SQRT R19, R18 ;  /* 0x0000001200137308 */ /* 0x000e240000002000 */
[C---:B0-----:R-:W-:Y:S02]  /*0260*/  FSETP.GT.AND P0, PT, R19.reuse, 8.50705917302346158658e+37, PT ;  /* 0x7e8000001300780b */ /* 0x041fe40003f04000 */
[----:B------:R-:W-:-:S11]  /*0270*/  FSETP.GEU.AND P1, PT, R19, 1.175494350822287508e-38, PT ;  /* 0x008000001300780b */ /* 0x000fd60003f2e000 */
[----:B------:R-:W-:-:S04]  /*0280*/  @P0 FMUL R19, R19, 0.25 ;  /* 0x3e80000013130820 */ /* 0x000fc80000400000 */
[----:B------:R-:W-:-:S06]  /*0290*/  @!P1 FMUL R19, R19, 16777216 ;  /* 0x4b80000013139820 */ /* 0x000fcc0000400000 */
[----:B------:R-:W0:Y:S01]  /*02a0*/  MUFU.RCP R19, R19 ;  /* 0x0000001300137308 */ /* 0x000e220000001000 */
[----:B------:R-:W-:Y:S01]  /*02b0*/  FSEL R10, R10, 1, P0 ;  /* 0x3f8000000a0a7808 */ /* 0x000fe20000000000 */
[--C-:B-----5:R-:W-:Y:S01]  /*02c0*/  FADD R6, R6, R8.reuse ;  /* 0x0000000806067221 */ /* 0x120fe20000000000 */
[----:B------:R-:W-:-:S03]  /*02d0*/  FADD R7, R7, R8 ;  /* 0x0000000807077221 */ /* 0x000fc60000000000 */
[----:B------:R-:W-:Y:S01]  /*02e0*/  @!P1 FMUL R10, R10, 16777216 ;  /* 0x4b8000000a0a9820 */ /* 0x000fe20000400000 */
[C---:B------:R-:W-:Y:S01]  /*02f0*/  FADD R8, -R9.reuse, R6 ;  /* 0x0000000609087221 */ /* 0x040fe20000000100 */
[----:B------:R-:W-:Y:S02]  /*0300*/  FADD R9, -R9, R7 ;  /* 0x0000000709097221 */ /* 0x000fe40000000100 */
[----:B0-----:R-:W-:-:S04]  /*0310*/  FMUL R10, R19, R10 ;  /* 0x0000000a130a7220 */ /* 0x001fc80000400000 */
[-C--:B------:R-:W-:Y:S01]  /*0320*/  FMUL R8, R8, R10.reuse ;  /* 0x0000000a08087220 */ /* 0x080fe20000400000 */
[----:B------:R-:W-:-:S03]  /*0330*/  FMUL R10, R9, R10 ;  /* 0x0000000a090a7220 */ /* 0x000fc60000400000 */
[C-C-:B--2---:R-:W-:Y:S01]  /*0340*/  FFMA R8, R14.reuse, R8, R17.reuse ;  /* 0x000000080e087223 */ /* 0x144fe20000000011 */
[----:B------:R-:W-:-:S04]  /*0350*/  FFMA R10, R14, R10, R17 ;  /* 0x0000000a0e0a7223 */ /* 0x000fc80000000011 */
[----:B------:R-:W-:Y:S02]  /*0360*/  FSETP.GEU.AND P0, PT, R8, RZ, PT ;  /* 0x000000ff0800720b */ /* 0x000fe40003f0e000 */
[----:B------:R-:W-:Y:S02]  /*0370*/  FSETP.GEU.AND P1, PT, R10, RZ, PT ;  /* 0x000000ff0a00720b */ /* 0x000fe40003f2e000 */
[----:B------:R-:W-:Y:S02]  /*0380*/  FSEL R8, R8, RZ, P0 ;  /* 0x000000ff08087208 */ /* 0x000fe40000000000 */
[----:B------:R-:W-:Y:S01]  /*0390*/  FSEL R9, R10, RZ, P1 ;  /* 0x000000ff0a097208 */ /* 0x000fe20000800000 */
[----:B------:R-:W-:Y:S04]  /*03a0*/  STG.E.64 desc[UR4][R2.64], R6 ;  /* 0x0000000602007986 */ /* 0x000fe8000c101b04 */
[----:B------:R-:W-:Y:S01]  /*03b0*/  STG.E.64 desc[UR4][R4.64], R8 ;  /* 0x0000000804007986 */ /* 0x000fe2000c101b04 */
[----:B------:R-:W-:Y:S05]  /*03c0*/  EXIT ;  /* 0x000000000000794d */ /* 0x000fea0003800000 */
.L_x_0:
[----:B------:R-:W-:-:S00]  /*03d0*/  BRA `(.L_x_0) ;  /* 0xfffffffc00fc7947 */ /* 0x000fc0000383ffff */
[----:B------:R-:W-:-:S00]  /*03e0*/  NOP ;  /* 0x0000000000007918 */ /* 0x000fc00000000000 */
        /* <DEDUP_REMOVED lines=9> */
.L_x_1:


//--------------------- .nv.global.init           --------------------------
	.section	.nv.global.init,"aw",@progbits
.nv.global.init:
	.type		_$_str,@object
	.size		_$_str,(_$_str_$_2 - _$_str)
_$_str:
        /*0000*/ 	.byte	0x5f, 0x5f, 0x43, 0x55, 0x44, 0x41, 0x5f, 0x46, 0x54, 0x5a, 0x00
	.type		_$_str_$_2,@object
	.size		_$_str_$_2,(.L_1 - _$_str_$_2)
_$_str_$_2:
        /*000b*/ 	.byte	0x5f, 0x5f, 0x43, 0x55, 0x44, 0x41, 0x5f, 0x50, 0x52, 0x45, 0x43, 0x5f, 0x53, 0x51, 0x52, 0x54
        /*001b*/ 	.byte	0x00
.L_1:


//--------------------- .nv.constant0.triton_poi_fused__native_batch_norm_legit_no_training_convolution_relu_8 --------------------------
	.section	.nv.constant0.triton_poi_fused__native_batch_norm_legit_no_training_convolution_relu_8,"a",@progbits
	.sectionflags	@""
	.align	4
.nv.constant0.triton_poi_fused__native_batch_norm_legit_no_training_convolution_relu_8:
	.zero		588
